//
// Generated by NVIDIA NVVM Compiler
//
// Compiler Build ID: CL-36424714
// Cuda compilation tools, release 13.0, V13.0.88
// Based on NVVM 20.0.0
//

.version 9.0
.target sm_100
.address_size 64

	// .globl	_Z12mergeSmall_kPiii
.extern .func  (.param .b64 func_retval0) malloc
(
	.param .b64 malloc_param_0
)
;
// _ZZ12mergeSmall_kPiiiE3d_a has been demoted
// _ZZ12mergeSmall_kPiiiE3d_b has been demoted

.visible .entry _Z12mergeSmall_kPiii(
	.param .u64 .ptr .align 1 _Z12mergeSmall_kPiii_param_0,
	.param .u32 _Z12mergeSmall_kPiii_param_1,
	.param .u32 _Z12mergeSmall_kPiii_param_2
)
{
	.reg .pred 	%p<21>;
	.reg .b32 	%r<52>;
	.reg .b64 	%rd<25>;
	// demoted variable
	.shared .align 8 .u64 _ZZ12mergeSmall_kPiiiE3d_a;
	// demoted variable
	.shared .align 8 .u64 _ZZ12mergeSmall_kPiiiE3d_b;
	ld.param.u64 	%rd6, [_Z12mergeSmall_kPiii_param_0];
	ld.param.u32 	%r22, [_Z12mergeSmall_kPiii_param_1];
	ld.param.u32 	%r23, [_Z12mergeSmall_kPiii_param_2];
	mov.u32 	%r24, %ctaid.x;
	mov.u32 	%r1, %tid.x;
	mov.u32 	%r25, %ntid.x;
	mul.lo.s32 	%r2, %r24, %r25;
	add.s32 	%r3, %r2, %r1;
	setp.ge.s32 	%p1, %r3, %r22;
	@%p1 bra 	$L__BB0_19;
	add.s32 	%r4, %r23, %r2;
	setp.ge.s32 	%p2, %r4, %r22;
	@%p2 bra 	$L__BB0_19;
	shl.b32 	%r26, %r23, 1;
	add.s32 	%r27, %r2, %r26;
	add.s32 	%r28, %r27, -1;
	setp.lt.s32 	%p3, %r28, %r22;
	add.s32 	%r29, %r22, -1;
	selp.b32 	%r30, %r28, %r29, %p3;
	sub.s32 	%r31, %r30, %r4;
	add.s32 	%r5, %r31, 1;
	mul.wide.s32 	%rd7, %r23, 4;
	{ // callseq 0, 0
	.param .b64 param0;
	st.param.b64 	[param0], %rd7;
	.param .b64 retval0;
	call.uni (retval0), 
	malloc, 
	(
	param0
	);
	ld.param.b64 	%rd8, [retval0];
	} // callseq 0
	st.shared.u64 	[_ZZ12mergeSmall_kPiiiE3d_a], %rd8;
	mul.wide.s32 	%rd10, %r5, 4;
	{ // callseq 1, 0
	.param .b64 param0;
	st.param.b64 	[param0], %rd10;
	.param .b64 retval0;
	call.uni (retval0), 
	malloc, 
	(
	param0
	);
	ld.param.b64 	%rd11, [retval0];
	} // callseq 1
	st.shared.u64 	[_ZZ12mergeSmall_kPiiiE3d_b], %rd11;
	bar.sync 	0;
	setp.ge.s32 	%p4, %r1, %r23;
	cvta.to.global.u64 	%rd13, %rd6;
	mul.wide.s32 	%rd14, %r3, 4;
	add.s64 	%rd1, %rd13, %rd14;
	@%p4 bra 	$L__BB0_4;
	ld.global.u32 	%r35, [%rd1];
	ld.shared.u64 	%rd18, [_ZZ12mergeSmall_kPiiiE3d_a];
	mul.wide.u32 	%rd19, %r1, 4;
	add.s64 	%rd20, %rd18, %rd19;
	st.u32 	[%rd20], %r35;
	bra.uni 	$L__BB0_6;
$L__BB0_4:
	add.s32 	%r32, %r5, %r23;
	setp.ge.s32 	%p5, %r1, %r32;
	@%p5 bra 	$L__BB0_6;
	ld.global.u32 	%r33, [%rd1];
	ld.shared.u64 	%rd15, [_ZZ12mergeSmall_kPiiiE3d_b];
	sub.s32 	%r34, %r1, %r23;
	mul.wide.s32 	%rd16, %r34, 4;
	add.s64 	%rd17, %rd15, %rd16;
	st.u32 	[%rd17], %r33;
$L__BB0_6:
	bar.sync 	0;
	setp.gt.s32 	%p6, %r1, %r23;
	sub.s32 	%r36, %r1, %r23;
	selp.b32 	%r47, %r36, 0, %p6;
	min.s32 	%r49, %r1, %r23;
	ld.shared.u64 	%rd2, [_ZZ12mergeSmall_kPiiiE3d_a];
	ld.shared.u64 	%rd3, [_ZZ12mergeSmall_kPiiiE3d_b];
	mov.u32 	%r48, %r47;
$L__BB0_7:
	sub.s32 	%r37, %r49, %r47;
	abs.s32 	%r38, %r37;
	shr.u32 	%r39, %r38, 31;
	add.s32 	%r40, %r38, %r39;
	shr.s32 	%r41, %r40, 1;
	add.s32 	%r11, %r41, %r48;
	sub.s32 	%r12, %r49, %r41;
	setp.lt.s32 	%p7, %r12, 0;
	setp.gt.s32 	%p8, %r11, %r5;
	or.pred  	%p9, %p7, %p8;
	@%p9 bra 	$L__BB0_21;
	setp.eq.s32 	%p10, %r12, %r23;
	setp.eq.s32 	%p11, %r11, 0;
	or.pred  	%p12, %p10, %p11;
	mul.wide.u32 	%rd21, %r12, 4;
	add.s64 	%rd4, %rd2, %rd21;
	mul.wide.s32 	%rd22, %r11, 4;
	add.s64 	%rd5, %rd3, %rd22;
	@%p12 bra 	$L__BB0_10;
	ld.u32 	%r43, [%rd4];
	ld.u32 	%r44, [%rd5+-4];
	setp.le.s32 	%p13, %r43, %r44;
	@%p13 bra 	$L__BB0_21;
$L__BB0_10:
	setp.eq.s32 	%p14, %r11, %r5;
	setp.eq.s32 	%p15, %r12, 0;
	or.pred  	%p16, %p14, %p15;
	@%p16 bra 	$L__BB0_12;
	add.s32 	%r49, %r12, -1;
	mul.wide.u32 	%rd23, %r49, 4;
	add.s64 	%rd24, %rd2, %rd23;
	ld.u32 	%r45, [%rd24];
	ld.u32 	%r46, [%rd5];
	setp.gt.s32 	%p17, %r45, %r46;
	@%p17 bra 	$L__BB0_20;
$L__BB0_12:
	setp.lt.s32 	%p18, %r12, %r23;
	@%p18 bra 	$L__BB0_14;
	ld.u32 	%r50, [%rd5];
	bra.uni 	$L__BB0_17;
$L__BB0_14:
	setp.ne.s32 	%p19, %r11, %r5;
	@%p19 bra 	$L__BB0_16;
	ld.u32 	%r51, [%rd4];
	bra.uni 	$L__BB0_18;
$L__BB0_16:
	ld.u32 	%r51, [%rd4];
	ld.u32 	%r50, [%rd5];
	setp.le.s32 	%p20, %r51, %r50;
	@%p20 bra 	$L__BB0_18;
$L__BB0_17:
	mov.u32 	%r51, %r50;
$L__BB0_18:
	st.global.u32 	[%rd1], %r51;
	bar.sync 	0;
$L__BB0_19:
	ret;
$L__BB0_20:
	add.s32 	%r48, %r11, 1;
	bra.uni 	$L__BB0_7;
$L__BB0_21:
	add.s32 	%r47, %r12, 1;
	bra.uni 	$L__BB0_7;

}
	// .globl	_Z10mergeBig_kPiiS_iS_iP4int2iii
.visible .entry _Z10mergeBig_kPiiS_iS_iP4int2iii(
	.param .u64 .ptr .align 1 _Z10mergeBig_kPiiS_iS_iP4int2iii_param_0,
	.param .u32 _Z10mergeBig_kPiiS_iS_iP4int2iii_param_1,
	.param .u64 .ptr .align 1 _Z10mergeBig_kPiiS_iS_iP4int2iii_param_2,
	.param .u32 _Z10mergeBig_kPiiS_iS_iP4int2iii_param_3,
	.param .u64 .ptr .align 1 _Z10mergeBig_kPiiS_iS_iP4int2iii_param_4,
	.param .u32 _Z10mergeBig_kPiiS_iS_iP4int2iii_param_5,
	.param .u64 .ptr .align 1 _Z10mergeBig_kPiiS_iS_iP4int2iii_param_6,
	.param .u32 _Z10mergeBig_kPiiS_iS_iP4int2iii_param_7,
	.param .u32 _Z10mergeBig_kPiiS_iS_iP4int2iii_param_8,
	.param .u32 _Z10mergeBig_kPiiS_iS_iP4int2iii_param_9
)
{
	.reg .pred 	%p<2>;
	.reg .b32 	%r<3>;

	ld.param.u32 	%r1, [_Z10mergeBig_kPiiS_iS_iP4int2iii_param_8];
	mov.u32 	%r2, %ctaid.x;
	setp.gt.s32 	%p1, %r2, %r1;
	@%p1 bra 	$L__BB1_2;
	bar.sync 	0;
$L__BB1_2:
	ret;

}
	// .globl	_Z9pathBig_kiP4int2iPiiS1_i
.visible .entry _Z9pathBig_kiP4int2iPiiS1_i(
	.param .u32 _Z9pathBig_kiP4int2iPiiS1_i_param_0,
	.param .u64 .ptr .align 1 _Z9pathBig_kiP4int2iPiiS1_i_param_1,
	.param .u32 _Z9pathBig_kiP4int2iPiiS1_i_param_2,
	.param .u64 .ptr .align 1 _Z9pathBig_kiP4int2iPiiS1_i_param_3,
	.param .u32 _Z9pathBig_kiP4int2iPiiS1_i_param_4,
	.param .u64 .ptr .align 1 _Z9pathBig_kiP4int2iPiiS1_i_param_5,
	.param .u32 _Z9pathBig_kiP4int2iPiiS1_i_param_6
)
{
	.reg .pred 	%p<16>;
	.reg .b32 	%r<37>;
	.reg .b64 	%rd<17>;

	ld.param.u32 	%r13, [_Z9pathBig_kiP4int2iPiiS1_i_param_0];
	ld.param.u64 	%rd6, [_Z9pathBig_kiP4int2iPiiS1_i_param_1];
	ld.param.u32 	%r14, [_Z9pathBig_kiP4int2iPiiS1_i_param_2];
	ld.param.u64 	%rd7, [_Z9pathBig_kiP4int2iPiiS1_i_param_3];
	ld.param.u32 	%r15, [_Z9pathBig_kiP4int2iPiiS1_i_param_4];
	ld.param.u64 	%rd5, [_Z9pathBig_kiP4int2iPiiS1_i_param_5];
	ld.param.u32 	%r16, [_Z9pathBig_kiP4int2iPiiS1_i_param_6];
	cvta.to.global.u64 	%rd1, %rd6;
	cvta.to.global.u64 	%rd2, %rd7;
	mov.u32 	%r17, %ctaid.x;
	mov.u32 	%r18, %ntid.x;
	mov.u32 	%r19, %tid.x;
	mad.lo.s32 	%r1, %r17, %r18, %r19;
	add.s32 	%r2, %r16, %r15;
	div.s32 	%r20, %r2, %r13;
	setp.gt.s32 	%p1, %r1, %r20;
	@%p1 bra 	$L__BB2_10;
	mul.lo.s32 	%r21, %r1, %r13;
	setp.gt.s32 	%p2, %r21, %r15;
	sub.s32 	%r22, %r21, %r15;
	selp.b32 	%r34, %r22, 0, %p2;
	min.s32 	%r36, %r21, %r15;
	cvta.to.global.u64 	%rd3, %rd5;
	mov.u32 	%r35, %r34;
$L__BB2_2:
	sub.s32 	%r23, %r36, %r34;
	abs.s32 	%r24, %r23;
	shr.u32 	%r25, %r24, 31;
	add.s32 	%r26, %r24, %r25;
	shr.s32 	%r27, %r26, 1;
	add.s32 	%r8, %r27, %r35;
	sub.s32 	%r9, %r36, %r27;
	setp.lt.s32 	%p3, %r9, 0;
	setp.gt.s32 	%p4, %r8, %r16;
	or.pred  	%p5, %p3, %p4;
	@%p5 bra 	$L__BB2_8;
	setp.eq.s32 	%p6, %r9, %r15;
	setp.eq.s32 	%p7, %r8, 0;
	or.pred  	%p8, %p6, %p7;
	mul.wide.s32 	%rd8, %r8, 4;
	add.s64 	%rd4, %rd3, %rd8;
	@%p8 bra 	$L__BB2_5;
	mul.wide.u32 	%rd9, %r9, 4;
	add.s64 	%rd10, %rd2, %rd9;
	ld.global.u32 	%r29, [%rd10];
	ld.global.u32 	%r30, [%rd4+-4];
	setp.le.s32 	%p9, %r29, %r30;
	@%p9 bra 	$L__BB2_8;
$L__BB2_5:
	setp.eq.s32 	%p10, %r8, %r16;
	setp.eq.s32 	%p11, %r9, 0;
	or.pred  	%p12, %p10, %p11;
	@%p12 bra 	$L__BB2_9;
	add.s32 	%r36, %r9, -1;
	mul.wide.u32 	%rd11, %r36, 4;
	add.s64 	%rd12, %rd2, %rd11;
	ld.global.u32 	%r31, [%rd12];
	ld.global.u32 	%r32, [%rd4];
	setp.le.s32 	%p13, %r31, %r32;
	@%p13 bra 	$L__BB2_9;
	add.s32 	%r35, %r8, 1;
	bra.uni 	$L__BB2_2;
$L__BB2_8:
	add.s32 	%r34, %r9, 1;
	bra.uni 	$L__BB2_2;
$L__BB2_9:
	mul.wide.s32 	%rd13, %r1, 8;
	add.s64 	%rd14, %rd1, %rd13;
	st.global.v2.u32 	[%rd14], {%r9, %r8};
$L__BB2_10:
	setp.ne.s32 	%p14, %r1, 0;
	@%p14 bra 	$L__BB2_13;
	rem.s32 	%r33, %r2, %r13;
	setp.eq.s32 	%p15, %r33, 0;
	@%p15 bra 	$L__BB2_13;
	mul.wide.s32 	%rd15, %r14, 8;
	add.s64 	%rd16, %rd1, %rd15;
	st.global.v2.u32 	[%rd16+-8], {%r15, %r16};
$L__BB2_13:
	ret;

}


// ===== COMPILED SASS (sm_100) =====

	.target	sm_100

	.elftype	@"ET_EXEC"


//--------------------- .note.nv.tkinfo           --------------------------
	.section	.note.nv.tkinfo,"",@"SHT_NOTE"
	.sectionflags	@"SHF_NOTE_NV_TKINFO"
	.tkinfo
        /*0018*/ 	.word	0x00000002
        /*0030*/ 	.string	""
        /*0030*/ 	.string	"ptxas"
        /*0030*/ 	.string	"Cuda compilation tools, release 13.0, V13.0.88"
        /*0030*/ 	.string	"Build cuda_13.0.r13.0/compiler.36424714_0"
        /*0030*/ 	.string	"-arch sm_100 -m 64 "



//--------------------- .note.nv.cuinfo           --------------------------
	.section	.note.nv.cuinfo,"",@"SHT_NOTE"
	.sectionflags	@"SHF_NOTE_NV_CUINFO"
        /*0018*/ 	.short	0x0002
        /*001a*/ 	.short	0x0064
        /*001c*/ 	.short	0x0082
	.zero		2


//--------------------- .nv.info                  --------------------------
	.section	.nv.info,"",@"SHT_CUDA_INFO"
	.align	4


	//----- nvinfo : EIATTR_REGCOUNT
	.align		4
        /*0000*/ 	.byte	0x04, 0x2f
        /*0002*/ 	.short	(.L_1 - .L_0)
	.align		4
.L_0:
        /*0004*/ 	.word	index@(_Z12mergeSmall_kPiii)
        /*0008*/ 	.word	0x00000018


	//----- nvinfo : EIATTR_FRAME_SIZE
	.align		4
.L_1:
        /*000c*/ 	.byte	0x04, 0x11
        /*000e*/ 	.short	(.L_3 - .L_2)
	.align		4
.L_2:
        /*0010*/ 	.word	index@(_Z12mergeSmall_kPiii)
        /*0014*/ 	.word	0x00000000


	//----- nvinfo : EIATTR_REGCOUNT
	.align		4
.L_3:
        /*0018*/ 	.byte	0x04, 0x2f
        /*001a*/ 	.short	(.L_5 - .L_4)
	.align		4
.L_4:
        /*001c*/ 	.word	index@(_Z10mergeBig_kPiiS_iS_iP4int2iii)
        /*0020*/ 	.word	0x00000004


	//----- nvinfo : EIATTR_FRAME_SIZE
	.align		4
.L_5:
        /*0024*/ 	.byte	0x04, 0x11
        /*0026*/ 	.short	(.L_7 - .L_6)
	.align		4
.L_6:
        /*0028*/ 	.word	index@(_Z10mergeBig_kPiiS_iS_iP4int2iii)
        /*002c*/ 	.word	0x00000000


	//----- nvinfo : EIATTR_REGCOUNT
	.align		4
.L_7:
        /*0030*/ 	.byte	0x04, 0x2f
        /*0032*/ 	.short	(.L_9 - .L_8)
	.align		4
.L_8:
        /*0034*/ 	.word	index@(_Z9pathBig_kiP4int2iPiiS1_i)
        /*0038*/ 	.word	0x00000016


	//----- nvinfo : EIATTR_FRAME_SIZE
	.align		4
.L_9:
        /*003c*/ 	.byte	0x04, 0x11
        /*003e*/ 	.short	(.L_11 - .L_10)
	.align		4
.L_10:
        /*0040*/ 	.word	index@(_Z9pathBig_kiP4int2iPiiS1_i)
        /*0044*/ 	.word	0x00000000


	//----- nvinfo : EIATTR_MIN_STACK_SIZE
	.align		4
.L_11:
        /*0048*/ 	.byte	0x04, 0x12
        /*004a*/ 	.short	(.L_13 - .L_12)
	.align		4
.L_12:
        /*004c*/ 	.word	index@(_Z9pathBig_kiP4int2iPiiS1_i)
        /*0050*/ 	.word	0x00000000


	//----- nvinfo : EIATTR_MIN_STACK_SIZE
	.align		4
.L_13:
        /*0054*/ 	.byte	0x04, 0x12
        /*0056*/ 	.short	(.L_15 - .L_14)
	.align		4
.L_14:
        /*0058*/ 	.word	index@(_Z10mergeBig_kPiiS_iS_iP4int2iii)
        /*005c*/ 	.word	0x00000000


	//----- nvinfo : EIATTR_MIN_STACK_SIZE
	.align		4
.L_15:
        /*0060*/ 	.byte	0x04, 0x12
        /*0062*/ 	.short	(.L_17 - .L_16)
	.align		4
.L_16:
        /*0064*/ 	.word	index@(_Z12mergeSmall_kPiii)
        /*0068*/ 	.word	0x00000000
.L_17:


//--------------------- .nv.compat                --------------------------
	.section	.nv.compat,"",@"SHT_CUDA_COMPAT_INFO"
	.align	4
        /*0000*/ 	.byte	0x02, 0x09, 0x00, 0x00, 0x02, 0x02, 0x01, 0x00, 0x02, 0x05, 0x05, 0x00, 0x03, 0x07, 0x01, 0x01
        /*0010*/ 	.byte	0x02, 0x03, 0x00, 0x00, 0x02, 0x06, 0x01, 0x00, 0x04, 0x0b, 0x08, 0x00, 0x09, 0x00, 0x00, 0x00
        /*0020*/ 	.byte	0x00, 0x00, 0x00, 0x00


//--------------------- .nv.info._Z9pathBig_kiP4int2iPiiS1_i --------------------------
	.section	.nv.info._Z9pathBig_kiP4int2iPiiS1_i,"",@"SHT_CUDA_INFO"
	.sectionflags	@""
	.align	4


	//----- nvinfo : EIATTR_CUDA_API_VERSION
	.align		4
        /*0000*/ 	.byte	0x04, 0x37
        /*0002*/ 	.short	(.L_19 - .L_18)
.L_18:
        /*0004*/ 	.word	0x00000082


	//----- nvinfo : EIATTR_KPARAM_INFO
	.align		4
.L_19:
        /*0008*/ 	.byte	0x04, 0x17
        /*000a*/ 	.short	(.L_21 - .L_20)
.L_20:
        /*000c*/ 	.word	0x00000000
        /*0010*/ 	.short	0x0006
        /*0012*/ 	.short	0x0030
        /*0014*/ 	.byte	0x00, 0xf0, 0x11, 0x00


	//----- nvinfo : EIATTR_KPARAM_INFO
	.align		4
.L_21:
        /*0018*/ 	.byte	0x04, 0x17
        /*001a*/ 	.short	(.L_23 - .L_22)
.L_22:
        /*001c*/ 	.word	0x00000000
        /*0020*/ 	.short	0x0005
        /*0022*/ 	.short	0x0028
        /*0024*/ 	.byte	0x00, 0xf5, 0x21, 0x00


	//----- nvinfo : EIATTR_KPARAM_INFO
	.align		4
.L_23:
        /*0028*/ 	.byte	0x04, 0x17
        /*002a*/ 	.short	(.L_25 - .L_24)
.L_24:
        /*002c*/ 	.word	0x00000000
        /*0030*/ 	.short	0x0004
        /*0032*/ 	.short	0x0020
        /*0034*/ 	.byte	0x00, 0xf0, 0x11, 0x00


	//----- nvinfo : EIATTR_KPARAM_INFO
	.align		4
.L_25:
        /*0038*/ 	.byte	0x04, 0x17
        /*003a*/ 	.short	(.L_27 - .L_26)
.L_26:
        /*003c*/ 	.word	0x00000000
        /*0040*/ 	.short	0x0003
        /*0042*/ 	.short	0x0018
        /*0044*/ 	.byte	0x00, 0xf5, 0x21, 0x00


	//----- nvinfo : EIATTR_KPARAM_INFO
	.align		4
.L_27:
        /*0048*/ 	.byte	0x04, 0x17
        /*004a*/ 	.short	(.L_29 - .L_28)
.L_28:
        /*004c*/ 	.word	0x00000000
        /*0050*/ 	.short	0x0002
        /*0052*/ 	.short	0x0010
        /*0054*/ 	.byte	0x00, 0xf0, 0x11, 0x00


	//----- nvinfo : EIATTR_KPARAM_INFO
	.align		4
.L_29:
        /*0058*/ 	.byte	0x04, 0x17
        /*005a*/ 	.short	(.L_31 - .L_30)
.L_30:
        /*005c*/ 	.word	0x00000000
        /*0060*/ 	.short	0x0001
        /*0062*/ 	.short	0x0008
        /*0064*/ 	.byte	0x00, 0xf5, 0x21, 0x00


	//----- nvinfo : EIATTR_KPARAM_INFO
	.align		4
.L_31:
        /*0068*/ 	.byte	0x04, 0x17
        /*006a*/ 	.short	(.L_33 - .L_32)
.L_32:
        /*006c*/ 	.word	0x00000000
        /*0070*/ 	.short	0x0000
        /*0072*/ 	.short	0x0000
        /*0074*/ 	.byte	0x00, 0xf0, 0x11, 0x00


	//----- nvinfo : EIATTR_SPARSE_MMA_MASK
	.align		4
.L_33:
        /*0078*/ 	.byte	0x03, 0x50
        /*007a*/ 	.short	0x0000


	//----- nvinfo : EIATTR_MAXREG_COUNT
	.align		4
        /*007c*/ 	.byte	0x03, 0x1b
        /*007e*/ 	.short	0x00ff


	//----- nvinfo : EIATTR_MERCURY_ISA_VERSION
	.align		4
        /*0080*/ 	.byte	0x03, 0x5f
        /*0082*/ 	.short	0x0101


	//----- nvinfo : EIATTR_VRC_CTA_INIT_COUNT
	.align		4
        /*0084*/ 	.byte	0x02, 0x4a
	.zero		1
	.zero		1


	//----- nvinfo : EIATTR_EXIT_INSTR_OFFSETS
	.align		4
        /*0088*/ 	.byte	0x04, 0x1c
        /*008a*/ 	.short	(.L_35 - .L_34)


	//   ....[0]....
.L_34:
        /*008c*/ 	.word	0x000005d0


	//   ....[1]....
        /*0090*/ 	.word	0x00000770


	//   ....[2]....
        /*0094*/ 	.word	0x000007c0


	//----- nvinfo : EIATTR_CRS_STACK_SIZE
	.align		4
.L_35:
        /*0098*/ 	.byte	0x04, 0x1e
        /*009a*/ 	.short	(.L_37 - .L_36)
.L_36:
        /*009c*/ 	.word	0x00000000


	//----- nvinfo : EIATTR_CBANK_PARAM_SIZE
	.align		4
.L_37:
        /*00a0*/ 	.byte	0x03, 0x19
        /*00a2*/ 	.short	0x0034


	//----- nvinfo : EIATTR_PARAM_CBANK
	.align		4
        /*00a4*/ 	.byte	0x04, 0x0a
        /*00a6*/ 	.short	(.L_39 - .L_38)
	.align		4
.L_38:
        /*00a8*/ 	.word	index@(.nv.constant0._Z9pathBig_kiP4int2iPiiS1_i)
        /*00ac*/ 	.short	0x0380
        /*00ae*/ 	.short	0x0034


	//----- nvinfo : EIATTR_SW_WAR
	.align		4
.L_39:
        /*00b0*/ 	.byte	0x04, 0x36
        /*00b2*/ 	.short	(.L_41 - .L_40)
.L_40:
        /*00b4*/ 	.word	0x00000008
.L_41:


//--------------------- .nv.info._Z10mergeBig_kPiiS_iS_iP4int2iii --------------------------
	.section	.nv.info._Z10mergeBig_kPiiS_iS_iP4int2iii,"",@"SHT_CUDA_INFO"
	.sectionflags	@""
	.align	4


	//----- nvinfo : EIATTR_CUDA_API_VERSION
	.align		4
        /*0000*/ 	.byte	0x04, 0x37
        /*0002*/ 	.short	(.L_43 - .L_42)
.L_42:
        /*0004*/ 	.word	0x00000082


	//----- nvinfo : EIATTR_KPARAM_INFO
	.align		4
.L_43:
        /*0008*/ 	.byte	0x04, 0x17
        /*000a*/ 	.short	(.L_45 - .L_44)
.L_44:
        /*000c*/ 	.word	0x00000000
        /*0010*/ 	.short	0x0009
        /*0012*/ 	.short	0x0040
        /*0014*/ 	.byte	0x00, 0xf0, 0x11, 0x00


	//----- nvinfo : EIATTR_KPARAM_INFO
	.align		4
.L_45:
        /*0018*/ 	.byte	0x04, 0x17
        /*001a*/ 	.short	(.L_47 - .L_46)
.L_46:
        /*001c*/ 	.word	0x00000000
        /*0020*/ 	.short	0x0008
        /*0022*/ 	.short	0x003c
        /*0024*/ 	.byte	0x00, 0xf0, 0x11, 0x00


	//----- nvinfo : EIATTR_KPARAM_INFO
	.align		4
.L_47:
        /*0028*/ 	.byte	0x04, 0x17
        /*002a*/ 	.short	(.L_49 - .L_48)
.L_48:
        /*002c*/ 	.word	0x00000000
        /*0030*/ 	.short	0x0007
        /*0032*/ 	.short	0x0038
        /*0034*/ 	.byte	0x00, 0xf0, 0x11, 0x00


	//----- nvinfo : EIATTR_KPARAM_INFO
	.align		4
.L_49:
        /*0038*/ 	.byte	0x04, 0x17
        /*003a*/ 	.short	(.L_51 - .L_50)
.L_50:
        /*003c*/ 	.word	0x00000000
        /*0040*/ 	.short	0x0006
        /*0042*/ 	.short	0x0030
        /*0044*/ 	.byte	0x00, 0xf5, 0x21, 0x00


	//----- nvinfo : EIATTR_KPARAM_INFO
	.align		4
.L_51:
        /*0048*/ 	.byte	0x04, 0x17
        /*004a*/ 	.short	(.L_53 - .L_52)
.L_52:
        /*004c*/ 	.word	0x00000000
        /*0050*/ 	.short	0x0005
        /*0052*/ 	.short	0x0028
        /*0054*/ 	.byte	0x00, 0xf0, 0x11, 0x00


	//----- nvinfo : EIATTR_KPARAM_INFO
	.align		4
.L_53:
        /*0058*/ 	.byte	0x04, 0x17
        /*005a*/ 	.short	(.L_55 - .L_54)
.L_54:
        /*005c*/ 	.word	0x00000000
        /*0060*/ 	.short	0x0004
        /*0062*/ 	.short	0x0020
        /*0064*/ 	.byte	0x00, 0xf5, 0x21, 0x00


	//----- nvinfo : EIATTR_KPARAM_INFO
	.align		4
.L_55:
        /*0068*/ 	.byte	0x04, 0x17
        /*006a*/ 	.short	(.L_57 - .L_56)
.L_56:
        /*006c*/ 	.word	0x00000000
        /*0070*/ 	.short	0x0003
        /*0072*/ 	.short	0x0018
        /*0074*/ 	.byte	0x00, 0xf0, 0x11, 0x00


	//----- nvinfo : EIATTR_KPARAM_INFO
	.align		4
.L_57:
        /*0078*/ 	.byte	0x04, 0x17
        /*007a*/ 	.short	(.L_59 - .L_58)
.L_58:
        /*007c*/ 	.word	0x00000000
        /*0080*/ 	.short	0x0002
        /*0082*/ 	.short	0x0010
        /*0084*/ 	.byte	0x00, 0xf5, 0x21, 0x00


	//----- nvinfo : EIATTR_KPARAM_INFO
	.align		4
.L_59:
        /*0088*/ 	.byte	0x04, 0x17
        /*008a*/ 	.short	(.L_61 - .L_60)
.L_60:
        /*008c*/ 	.word	0x00000000
        /*0090*/ 	.short	0x0001
        /*0092*/ 	.short	0x0008
        /*0094*/ 	.byte	0x00, 0xf0, 0x11, 0x00


	//----- nvinfo : EIATTR_KPARAM_INFO
	.align		4
.L_61:
        /*0098*/ 	.byte	0x04, 0x17
        /*009a*/ 	.short	(.L_63 - .L_62)
.L_62:
        /*009c*/ 	.word	0x00000000
        /*00a0*/ 	.short	0x0000
        /*00a2*/ 	.short	0x0000
        /*00a4*/ 	.byte	0x00, 0xf5, 0x21, 0x00


	//----- nvinfo : EIATTR_SPARSE_MMA_MASK
	.align		4
.L_63:
        /*00a8*/ 	.byte	0x03, 0x50
        /*00aa*/ 	.short	0x0000


	//----- nvinfo : EIATTR_MAXREG_COUNT
	.align		4
        /*00ac*/ 	.byte	0x03, 0x1b
        /*00ae*/ 	.short	0x00ff


	//----- nvinfo : EIATTR_NUM_BARRIERS
	.align		4
        /*00b0*/ 	.byte	0x02, 0x4c
        /*00b2*/ 	.byte	0x01
	.zero		1


	//----- nvinfo : EIATTR_MERCURY_ISA_VERSION
	.align		4
        /*00b4*/ 	.byte	0x03, 0x5f
        /*00b6*/ 	.short	0x0101


	//----- nvinfo : EIATTR_VRC_CTA_INIT_COUNT
	.align		4
        /*00b8*/ 	.byte	0x02, 0x4a
	.zero		1
	.zero		1


	//----- nvinfo : EIATTR_EXIT_INSTR_OFFSETS
	.align		4
        /*00bc*/ 	.byte	0x04, 0x1c
        /*00be*/ 	.short	(.L_65 - .L_64)


	//   ....[0]....
.L_64:
        /*00c0*/ 	.word	0x00000040


	//   ....[1]....
        /*00c4*/ 	.word	0x00000060


	//----- nvinfo : EIATTR_CBANK_PARAM_SIZE
	.align		4
.L_65:
        /*00c8*/ 	.byte	0x03, 0x19
        /*00ca*/ 	.short	0x0044


	//----- nvinfo : EIATTR_PARAM_CBANK
	.align		4
        /*00cc*/ 	.byte	0x04, 0x0a
        /*00ce*/ 	.short	(.L_67 - .L_66)
	.align		4
.L_66:
        /*00d0*/ 	.word	index@(.nv.constant0._Z10mergeBig_kPiiS_iS_iP4int2iii)
        /*00d4*/ 	.short	0x0380
        /*00d6*/ 	.short	0x0044


	//----- nvinfo : EIATTR_SW_WAR
	.align		4
.L_67:
        /*00d8*/ 	.byte	0x04, 0x36
        /*00da*/ 	.short	(.L_69 - .L_68)
.L_68:
        /*00dc*/ 	.word	0x00000008
.L_69:


//--------------------- .nv.info._Z12mergeSmall_kPiii --------------------------
	.section	.nv.info._Z12mergeSmall_kPiii,"",@"SHT_CUDA_INFO"
	.sectionflags	@""
	.align	4


	//----- nvinfo : EIATTR_CUDA_API_VERSION
	.align		4
        /*0000*/ 	.byte	0x04, 0x37
        /*0002*/ 	.short	(.L_71 - .L_70)
.L_70:
        /*0004*/ 	.word	0x00000082


	//----- nvinfo : EIATTR_KPARAM_INFO
	.align		4
.L_71:
        /*0008*/ 	.byte	0x04, 0x17
        /*000a*/ 	.short	(.L_73 - .L_72)
.L_72:
        /*000c*/ 	.word	0x00000000
        /*0010*/ 	.short	0x0002
        /*0012*/ 	.short	0x000c
        /*0014*/ 	.byte	0x00, 0xf0, 0x11, 0x00


	//----- nvinfo : EIATTR_KPARAM_INFO
	.align		4
.L_73:
        /*0018*/ 	.byte	0x04, 0x17
        /*001a*/ 	.short	(.L_75 - .L_74)
.L_74:
        /*001c*/ 	.word	0x00000000
        /*0020*/ 	.short	0x0001
        /*0022*/ 	.short	0x0008
        /*0024*/ 	.byte	0x00, 0xf0, 0x11, 0x00


	//----- nvinfo : EIATTR_KPARAM_INFO
	.align		4
.L_75:
        /*0028*/ 	.byte	0x04, 0x17
        /*002a*/ 	.short	(.L_77 - .L_76)
.L_76:
        /*002c*/ 	.word	0x00000000
        /*0030*/ 	.short	0x0000
        /*0032*/ 	.short	0x0000
        /*0034*/ 	.byte	0x00, 0xf5, 0x21, 0x00


	//----- nvinfo : EIATTR_SPARSE_MMA_MASK
	.align		4
.L_77:
        /*0038*/ 	.byte	0x03, 0x50
        /*003a*/ 	.short	0x0000


	//----- nvinfo : EIATTR_MAXREG_COUNT
	.align		4
        /*003c*/ 	.byte	0x03, 0x1b
        /*003e*/ 	.short	0x00ff


	//----- nvinfo : EIATTR_NUM_BARRIERS
	.align		4
        /*0040*/ 	.byte	0x02, 0x4c
        /*0042*/ 	.byte	0x01
	.zero		1


	//----- nvinfo : EIATTR_EXTERNS
	.align		4
        /*0044*/ 	.byte	0x04, 0x0f
        /*0046*/ 	.short	(.L_79 - .L_78)


	//   ....[0]....
	.align		4
.L_78:
        /*0048*/ 	.word	index@(malloc)


	//----- nvinfo : EIATTR_MERCURY_ISA_VERSION
	.align		4
.L_79:
        /*004c*/ 	.byte	0x03, 0x5f
        /*004e*/ 	.short	0x0101


	//----- nvinfo : EIATTR_VRC_CTA_INIT_COUNT
	.align		4
        /*0050*/ 	.byte	0x02, 0x4a
	.zero		1
	.zero		1


	//----- nvinfo : EIATTR_SYSCALL_OFFSETS
	.align		4
        /*0054*/ 	.byte	0x04, 0x46
        /*0056*/ 	.short	(.L_81 - .L_80)


	//   ....[0]....
.L_80:
        /*0058*/ 	.word	0x00000160


	//   ....[1]....
        /*005c*/ 	.word	0x000001e0


	//----- nvinfo : EIATTR_EXIT_INSTR_OFFSETS
	.align		4
.L_81:
        /*0060*/ 	.byte	0x04, 0x1c
        /*0062*/ 	.short	(.L_83 - .L_82)


	//   ....[0]....
.L_82:
        /*0064*/ 	.word	0x00000080


	//   ....[1]....
        /*0068*/ 	.word	0x000000c0


	//   ....[2]....
        /*006c*/ 	.word	0x000007a0


	//----- nvinfo : EIATTR_CRS_STACK_SIZE
	.align		4
.L_83:
        /*0070*/ 	.byte	0x04, 0x1e
        /*0072*/ 	.short	(.L_85 - .L_84)
.L_84:
        /*0074*/ 	.word	0x00000000


	//----- nvinfo : EIATTR_CBANK_PARAM_SIZE
	.align		4
.L_85:
        /*0078*/ 	.byte	0x03, 0x19
        /*007a*/ 	.short	0x0010


	//----- nvinfo : EIATTR_PARAM_CBANK
	.align		4
        /*007c*/ 	.byte	0x04, 0x0a
        /*007e*/ 	.short	(.L_87 - .L_86)
	.align		4
.L_86:
        /*0080*/ 	.word	index@(.nv.constant0._Z12mergeSmall_kPiii)
        /*0084*/ 	.short	0x0380
        /*0086*/ 	.short	0x0010


	//----- nvinfo : EIATTR_SW_WAR
	.align		4
.L_87:
        /*0088*/ 	.byte	0x04, 0x36
        /*008a*/ 	.short	(.L_89 - .L_88)
.L_88:
        /*008c*/ 	.word	0x00000008
.L_89:


//--------------------- .nv.callgraph             --------------------------
	.section	.nv.callgraph,"",@"SHT_CUDA_CALLGRAPH"
	.align	4
	.sectionentsize	8
	.align		4
        /*0000*/ 	.word	0x00000000
	.align		4
        /*0004*/ 	.word	0xffffffff
	.align		4
        /*0008*/ 	.word	index@(_Z12mergeSmall_kPiii)
	.align		4
        /*000c*/ 	.word	index@(malloc)
	.align		4
        /*0010*/ 	.word	0x00000000
	.align		4
        /*0014*/ 	.word	0xfffffffe
	.align		4
        /*0018*/ 	.word	0x00000000
	.align		4
        /*001c*/ 	.word	0xfffffffd
	.align		4
        /*0020*/ 	.word	0x00000000
	.align		4
        /*0024*/ 	.word	0xfffffffc


//--------------------- .nv.constant4             --------------------------
	.section	.nv.constant4,"a",@progbits
	.align	8
	.align		8
.nv.constant4:
        /*0000*/ 	.dword	malloc


//--------------------- .text._Z9pathBig_kiP4int2iPiiS1_i --------------------------
	.section	.text._Z9pathBig_kiP4int2iPiiS1_i,"ax",@progbits
	.align	128
        .global         _Z9pathBig_kiP4int2iPiiS1_i
        .type           _Z9pathBig_kiP4int2iPiiS1_i,@function
        .size           _Z9pathBig_kiP4int2iPiiS1_i,(.L_x_31 - _Z9pathBig_kiP4int2iPiiS1_i)
        .other          _Z9pathBig_kiP4int2iPiiS1_i,@"STO_CUDA_ENTRY STV_DEFAULT"
_Z9pathBig_kiP4int2iPiiS1_i:
.text._Z9pathBig_kiP4int2iPiiS1_i:
[----:B------:R-:W-:Y:S08]  /*0000*/  LDC R1, c[0x0][0x37c] ;  /* 0x0000df00ff017b82 */ /* 0x000ff00000000800 */
[----:B------:R-:W0:Y:S01]  /*0010*/  LDC R9, c[0x0][0x380] ;  /* 0x0000e000ff097b82 */ /* 0x000e220000000800 */
[----:B------:R-:W1:Y:S01]  /*0020*/  LDCU UR4, c[0x0][0x3b0] ;  /* 0x00007600ff0477ac */ /* 0x000e620008000800 */
[----:B------:R-:W-:Y:S01]  /*0030*/  BSSY.RECONVERGENT B0, `(.L_x_0) ;  /* 0x0000057000007945 */ /* 0x000fe20003800200 */
[----:B------:R-:W2:Y:S05]  /*0040*/  LDCU UR5, c[0x0][0x3a0] ;  /* 0x00007400ff0577ac */ /* 0x000eaa0008000800 */
[----:B------:R-:W3:Y:S01]  /*0050*/  LDC R10, c[0x0][0x360] ;  /* 0x0000d800ff0a7b82 */ /* 0x000ee20000000800 */
[----:B------:R-:W4:Y:S01]  /*0060*/  LDCU.64 UR6, c[0x0][0x358] ;  /* 0x00006b00ff0677ac */ /* 0x000f220008000a00 */
[----:B-1----:R-:W-:-:S06]  /*0070*/  IMAD.U32 R3, RZ, RZ, UR4 ;  /* 0x00000004ff037e24 */ /* 0x002fcc000f8e00ff */
[----:B------:R-:W3:Y:S01]  /*0080*/  S2UR UR4, SR_CTAID.X ;  /* 0x00000000000479c3 */ /* 0x000ee20000002500 */
[----:B--2---:R-:W-:Y:S01]  /*0090*/  IMAD.U32 R2, RZ, RZ, UR5 ;  /* 0x00000005ff027e24 */ /* 0x004fe2000f8e00ff */
[----:B0-----:R-:W-:-:S04]  /*00a0*/  IABS R11, R9 ;  /* 0x00000009000b7213 */ /* 0x001fc80000000000 */
[----:B------:R-:W0:Y:S01]  /*00b0*/  I2F.RP R6, R11 ;  /* 0x0000000b00067306 */ /* 0x000e220000209400 */
[----:B------:R-:W-:-:S07]  /*00c0*/  IADD3 R0, PT, PT, R3, R2, RZ ;  /* 0x0000000203007210 */ /* 0x000fce0007ffe0ff */
[----:B0-----:R-:W0:Y:S02]  /*00d0*/  MUFU.RCP R6, R6 ;  /* 0x0000000600067308 */ /* 0x001e240000001000 */
[----:B0-----:R-:W-:Y:S01]  /*00e0*/  VIADD R4, R6, 0xffffffe ;  /* 0x0ffffffe06047836 */ /* 0x001fe20000000000 */
[----:B------:R-:W-:-:S05]  /*00f0*/  IABS R6, R0 ;  /* 0x0000000000067213 */ /* 0x000fca0000000000 */
[----:B------:R0:W1:Y:S02]  /*0100*/  F2I.FTZ.U32.TRUNC.NTZ R5, R4 ;  /* 0x0000000400057305 */ /* 0x000064000021f000 */
[----:B0-----:R-:W-:Y:S02]  /*0110*/  IMAD.MOV.U32 R4, RZ, RZ, RZ ;  /* 0x000000ffff047224 */ /* 0x001fe400078e00ff */
[----:B-1----:R-:W-:-:S04]  /*0120*/  IMAD.MOV R8, RZ, RZ, -R5 ;  /* 0x000000ffff087224 */ /* 0x002fc800078e0a05 */
[----:B------:R-:W-:-:S04]  /*0130*/  IMAD R7, R8, R11, RZ ;  /* 0x0000000b08077224 */ /* 0x000fc800078e02ff */
[----:B------:R-:W-:Y:S02]  /*0140*/  IMAD.HI.U32 R5, R5, R7, R4 ;  /* 0x0000000705057227 */ /* 0x000fe400078e0004 */
[----:B------:R-:W3:Y:S04]  /*0150*/  S2R R7, SR_TID.X ;  /* 0x0000000000077919 */ /* 0x000ee80000002100 */
[----:B------:R-:W-:-:S04]  /*0160*/  IMAD.HI.U32 R5, R5, R6, RZ ;  /* 0x0000000605057227 */ /* 0x000fc800078e00ff */
[----:B------:R-:W-:-:S04]  /*0170*/  IMAD.MOV R4, RZ, RZ, -R5 ;  /* 0x000000ffff047224 */ /* 0x000fc800078e0a05 */
[----:B------:R-:W-:-:S05]  /*0180*/  IMAD R4, R11, R4, R6 ;  /* 0x000000040b047224 */ /* 0x000fca00078e0206 */
[----:B------:R-:W-:-:S13]  /*0190*/  ISETP.GT.U32.AND P2, PT, R11, R4, PT ;  /* 0x000000040b00720c */ /* 0x000fda0003f44070 */
[----:B------:R-:W-:Y:S01]  /*01a0*/  @!P2 IMAD.IADD R4, R4, 0x1, -R11 ;  /* 0x000000010404a824 */ /* 0x000fe200078e0a0b */
[----:B------:R-:W-:Y:S01]  /*01b0*/  @!P2 IADD3 R5, PT, PT, R5, 0x1, RZ ;  /* 0x000000010505a810 */ /* 0x000fe20007ffe0ff */
[----:B---3--:R-:W-:Y:S01]  /*01c0*/  IMAD R10, R10, UR4, R7 ;  /* 0x000000040a0a7c24 */ /* 0x008fe2000f8e0207 */
[----:B------:R-:W-:Y:S01]  /*01d0*/  ISETP.NE.AND P2, PT, R9, RZ, PT ;  /* 0x000000ff0900720c */ /* 0x000fe20003f45270 */
[----:B------:R-:W0:Y:S01]  /*01e0*/  LDCU UR4, c[0x0][0x3a0] ;  /* 0x00007400ff0477ac */ /* 0x000e220008000800 */
[----:B------:R-:W-:Y:S02]  /*01f0*/  ISETP.GE.U32.AND P0, PT, R4, R11, PT ;  /* 0x0000000b0400720c */ /* 0x000fe40003f06070 */
[----:B------:R-:W-:-:S04]  /*0200*/  LOP3.LUT R4, R0, R9, RZ, 0x3c, !PT ;  /* 0x0000000900047212 */ /* 0x000fc800078e3cff */
[----:B------:R-:W-:-:S07]  /*0210*/  ISETP.GE.AND P1, PT, R4, RZ, PT ;  /* 0x000000ff0400720c */ /* 0x000fce0003f26270 */
[----:B------:R-:W-:-:S06]  /*0220*/  @P0 VIADD R5, R5, 0x1 ;  /* 0x0000000105050836 */ /* 0x000fcc0000000000 */
[----:B------:R-:W-:Y:S01]  /*0230*/  @!P1 IMAD.MOV R5, RZ, RZ, -R5 ;  /* 0x000000ffff059224 */ /* 0x000fe200078e0a05 */
[----:B------:R-:W-:-:S04]  /*0240*/  @!P2 LOP3.LUT R5, RZ, R9, RZ, 0x33, !PT ;  /* 0x00000009ff05a212 */ /* 0x000fc800078e33ff */
[----:B------:R-:W-:-:S13]  /*0250*/  ISETP.GT.AND P0, PT, R10, R5, PT ;  /* 0x000000050a00720c */ /* 0x000fda0003f04270 */
[----:B0---4-:R-:W-:Y:S05]  /*0260*/  @P0 BRA `(.L_x_1) ;  /* 0x0000000000cc0947 */ /* 0x011fea0003800000 */
[----:B------:R-:W0:Y:S01]  /*0270*/  LDC R3, c[0x0][0x3b0] ;  /* 0x0000ec00ff037b82 */ /* 0x000e220000000800 */
[----:B------:R-:W-:Y:S01]  /*0280*/  IMAD R9, R10, R9, RZ ;  /* 0x000000090a097224 */ /* 0x000fe200078e02ff */
[----:B------:R-:W-:Y:S03]  /*0290*/  BSSY.RECONVERGENT B1, `(.L_x_2) ;  /* 0x000002d000017945 */ /* 0x000fe60003800200 */
[C---:B------:R-:W-:Y:S01]  /*02a0*/  IMAD.IADD R11, R9.reuse, 0x1, -R2 ;  /* 0x00000001090b7824 */ /* 0x040fe200078e0a02 */
[CC--:B------:R-:W-:Y:S02]  /*02b0*/  ISETP.GT.AND P0, PT, R9.reuse, R2.reuse, PT ;  /* 0x000000020900720c */ /* 0x0c0fe40003f04270 */
[----:B------:R-:W1:Y:S01]  /*02c0*/  LDC.64 R6, c[0x0][0x398] ;  /* 0x0000e600ff067b82 */ /* 0x000e620000000a00 */
[----:B------:R-:W-:Y:S02]  /*02d0*/  VIMNMX R16, PT, PT, R9, R2, PT ;  /* 0x0000000209107248 */ /* 0x000fe40003fe0100 */
[----:B------:R-:W-:-:S04]  /*02e0*/  SEL R11, R11, RZ, P0 ;  /* 0x000000ff0b0b7207 */ /* 0x000fc80000000000 */
[----:B------:R-:W-:Y:S01]  /*02f0*/  MOV R17, R11 ;  /* 0x0000000b00117202 */ /* 0x000fe20000000f00 */
[----:B------:R-:W2:Y:S06]  /*0300*/  LDC.64 R4, c[0x0][0x3a8] ;  /* 0x0000ea00ff047b82 */ /* 0x000eac0000000a00 */
.L_x_9:
[----:B------:R-:W-:Y:S01]  /*0310*/  BSSY.RECONVERGENT B2, `(.L_x_3) ;  /* 0x000001a000027945 */ /* 0x000fe20003800200 */
.L_x_7:
[----:B------:R-:W-:Y:S01]  /*0320*/  IMAD.IADD R2, R16, 0x1, -R11 ;  /* 0x0000000110027824 */ /* 0x000fe200078e0a0b */
[----:B------:R-:W-:Y:S04]  /*0330*/  BSSY.RELIABLE B3, `(.L_x_4) ;  /* 0x0000015000037945 */ /* 0x000fe80003800100 */
[----:B------:R-:W-:-:S04]  /*0340*/  IABS R2, R2 ;  /* 0x0000000200027213 */ /* 0x000fc80000000000 */
[----:B------:R-:W-:-:S04]  /*0350*/  LEA.HI R2, R2, R2, RZ, 0x1 ;  /* 0x0000000202027211 */ /* 0x000fc800078f08ff */
[----:B------:R-:W-:-:S05]  /*0360*/  SHF.R.S32.HI R2, RZ, 0x1, R2 ;  /* 0x00000001ff027819 */ /* 0x000fca0000011402 */
[--C-:B------:R-:W-:Y:S02]  /*0370*/  IMAD.IADD R9, R17, 0x1, R2.reuse ;  /* 0x0000000111097824 */ /* 0x100fe400078e0202 */
[----:B------:R-:W-:-:S03]  /*0380*/  IMAD.IADD R8, R16, 0x1, -R2 ;  /* 0x0000000110087824 */ /* 0x000fc600078e0a02 */
[----:B0-----:R-:W-:-:S04]  /*0390*/  ISETP.GT.AND P0, PT, R9, R3, PT ;  /* 0x000000030900720c */ /* 0x001fc80003f04270 */
[----:B------:R-:W-:-:S13]  /*03a0*/  ISETP.LT.OR P0, PT, R8, RZ, P0 ;  /* 0x000000ff0800720c */ /* 0x000fda0000701670 */
[----:B------:R-:W-:Y:S05]  /*03b0*/  @P0 BRA `(.L_x_5) ;  /* 0x0000000000300947 */ /* 0x000fea0003800000 */
[C---:B------:R-:W-:Y:S01]  /*03c0*/  ISETP.NE.AND P0, PT, R9.reuse, RZ, PT ;  /* 0x000000ff0900720c */ /* 0x040fe20003f05270 */
[----:B--2---:R-:W-:Y:S01]  /*03d0*/  IMAD.WIDE R12, R9, 0x4, R4 ;  /* 0x00000004090c7825 */ /* 0x004fe200078e0204 */
[----:B------:R-:W-:-:S04]  /*03e0*/  MOV R2, UR4 ;  /* 0x0000000400027c02 */ /* 0x000fc80008000f00 */
[----:B------:R-:W-:-:S13]  /*03f0*/  ISETP.EQ.OR P0, PT, R8, R2, !P0 ;  /* 0x000000020800720c */ /* 0x000fda0004702670 */
[----:B------:R-:W-:Y:S05]  /*0400*/  @P0 BREAK.RELIABLE B3 ;  /* 0x0000000000030942 */ /* 0x000fea0003800100 */
[----:B------:R-:W-:Y:S05]  /*0410*/  @P0 BRA `(.L_x_6) ;  /* 0x0000000000240947 */ /* 0x000fea0003800000 */
[----:B-1----:R-:W-:Y:S01]  /*0420*/  IMAD.WIDE.U32 R14, R8, 0x4, R6 ;  /* 0x00000004080e7825 */ /* 0x002fe200078e0006 */
[----:B------:R-:W2:Y:S05]  /*0430*/  LDG.E R19, desc[UR6][R12.64+-0x4] ;  /* 0xfffffc060c137981 */ /* 0x000eaa000c1e1900 */
[----:B------:R-:W2:Y:S02]  /*0440*/  LDG.E R14, desc[UR6][R14.64] ;  /* 0x000000060e0e7981 */ /* 0x000ea4000c1e1900 */
[----:B--2---:R-:W-:-:S13]  /*0450*/  ISETP.GT.AND P0, PT, R14, R19, PT ;  /* 0x000000130e00720c */ /* 0x004fda0003f04270 */
[----:B------:R-:W-:Y:S05]  /*0460*/  @P0 BREAK.RELIABLE B3 ;  /* 0x0000000000030942 */ /* 0x000fea0003800100 */
[----:B------:R-:W-:Y:S05]  /*0470*/  @P0 BRA `(.L_x_6) ;  /* 0x00000000000c0947 */ /* 0x000fea0003800000 */
.L_x_5:
[----:B------:R-:W-:Y:S05]  /*0480*/  BSYNC.RELIABLE B3 ;  /* 0x0000000000037941 */ /* 0x000fea0003800100 */
.L_x_4:
[----:B------:R-:W-:Y:S01]  /*0490*/  VIADD R11, R8, 0x1 ;  /* 0x00000001080b7836 */ /* 0x000fe20000000000 */
[----:B------:R-:W-:Y:S06]  /*04a0*/  BRA `(.L_x_7) ;  /* 0xfffffffc009c7947 */ /* 0x000fec000383ffff */
.L_x_6:
[----:B------:R-:W-:Y:S05]  /*04b0*/  BSYNC.RECONVERGENT B2 ;  /* 0x0000000000027941 */ /* 0x000fea0003800200 */
.L_x_3:
[----:B------:R-:W-:-:S04]  /*04c0*/  ISETP.NE.AND P0, PT, R8, RZ, PT ;  /* 0x000000ff0800720c */ /* 0x000fc80003f05270 */
[----:B------:R-:W-:-:S13]  /*04d0*/  ISETP.EQ.OR P0, PT, R9, R3, !P0 ;  /* 0x000000030900720c */ /* 0x000fda0004702670 */
[----:B------:R-:W-:Y:S05]  /*04e0*/  @P0 BRA `(.L_x_8) ;  /* 0x00000000001c0947 */ /* 0x000fea0003800000 */
[----:B------:R-:W-:Y:S01]  /*04f0*/  VIADD R16, R8, 0xffffffff ;  /* 0xffffffff08107836 */ /* 0x000fe20000000000 */
[----:B------:R-:W2:Y:S03]  /*0500*/  LDG.E R13, desc[UR6][R12.64] ;  /* 0x000000060c0d7981 */ /* 0x000ea6000c1e1900 */
[----:B-1----:R-:W-:-:S06]  /*0510*/  IMAD.WIDE.U32 R14, R16, 0x4, R6 ;  /* 0x00000004100e7825 */ /* 0x002fcc00078e0006 */
[----:B------:R-:W2:Y:S02]  /*0520*/  LDG.E R14, desc[UR6][R14.64] ;  /* 0x000000060e0e7981 */ /* 0x000ea4000c1e1900 */
[----:B--2---:R-:W-:-:S13]  /*0530*/  ISETP.GT.AND P0, PT, R14, R13, PT ;  /* 0x0000000d0e00720c */ /* 0x004fda0003f04270 */
[----:B------:R-:W-:Y:S01]  /*0540*/  @P0 VIADD R17, R9, 0x1 ;  /* 0x0000000109110836 */ /* 0x000fe20000000000 */
[----:B------:R-:W-:Y:S06]  /*0550*/  @P0 BRA `(.L_x_9) ;  /* 0xfffffffc006c0947 */ /* 0x000fec000383ffff */
.L_x_8:
[----:B------:R-:W-:Y:S05]  /*0560*/  BSYNC.RECONVERGENT B1 ;  /* 0x0000000000017941 */ /* 0x000fea0003800200 */
.L_x_2:
[----:B------:R-:W0:Y:S02]  /*0570*/  LDC.64 R4, c[0x0][0x388] ;  /* 0x0000e200ff047b82 */ /* 0x000e240000000a00 */
[----:B0-----:R-:W-:-:S05]  /*0580*/  IMAD.WIDE R4, R10, 0x8, R4 ;  /* 0x000000080a047825 */ /* 0x001fca00078e0204 */
[----:B------:R0:W-:Y:S02]  /*0590*/  STG.E.64 desc[UR6][R4.64], R8 ;  /* 0x0000000804007986 */ /* 0x0001e4000c101b06 */
.L_x_1:
[----:B------:R-:W-:Y:S05]  /*05a0*/  BSYNC.RECONVERGENT B0 ;  /* 0x0000000000007941 */ /* 0x000fea0003800200 */
.L_x_0:
[----:B------:R-:W-:Y:S05]  /*05b0*/  WARPSYNC.ALL ;  /* 0x0000000000007948 */ /* 0x000fea0003800000 */
[----:B------:R-:W-:-:S13]  /*05c0*/  ISETP.NE.AND P0, PT, R10, RZ, PT ;  /* 0x000000ff0a00720c */ /* 0x000fda0003f05270 */
[----:B------:R-:W-:Y:S05]  /*05d0*/  @P0 EXIT ;  /* 0x000000000000094d */ /* 0x000fea0003800000 */
[----:B------:R-:W1:Y:S01]  /*05e0*/  LDC R10, c[0x0][0x380] ;  /* 0x0000e000ff0a7b82 */ /* 0x000e620000000800 */
[----:B0-----:R-:W-:Y:S02]  /*05f0*/  IABS R8, R0 ;  /* 0x0000000000087213 */ /* 0x001fe40000000000 */
[----:B------:R-:W-:Y:S02]  /*0600*/  ISETP.GE.AND P1, PT, R0, RZ, PT ;  /* 0x000000ff0000720c */ /* 0x000fe40003f26270 */
[----:B-1----:R-:W-:Y:S02]  /*0610*/  IABS R6, R10 ;  /* 0x0000000a00067213 */ /* 0x002fe40000000000 */
[----:B------:R-:W-:Y:S02]  /*0620*/  ISETP.NE.AND P2, PT, R10, RZ, PT ;  /* 0x000000ff0a00720c */ /* 0x000fe40003f45270 */
[----:B------:R-:W0:Y:S08]  /*0630*/  I2F.RP R7, R6 ;  /* 0x0000000600077306 */ /* 0x000e300000209400 */
[----:B0-----:R-:W0:Y:S02]  /*0640*/  MUFU.RCP R7, R7 ;  /* 0x0000000700077308 */ /* 0x001e240000001000 */
[----:B0-----:R-:W-:-:S06]  /*0650*/  IADD3 R4, PT, PT, R7, 0xffffffe, RZ ;  /* 0x0ffffffe07047810 */ /* 0x001fcc0007ffe0ff */
[----:B------:R0:W1:Y:S02]  /*0660*/  F2I.FTZ.U32.TRUNC.NTZ R5, R4 ;  /* 0x0000000400057305 */ /* 0x000064000021f000 */
[----:B0-----:R-:W-:Y:S02]  /*0670*/  IMAD.MOV.U32 R4, RZ, RZ, RZ ;  /* 0x000000ffff047224 */ /* 0x001fe400078e00ff */
[----:B-1----:R-:W-:-:S04]  /*0680*/  IMAD.MOV R9, RZ, RZ, -R5 ;  /* 0x000000ffff097224 */ /* 0x002fc800078e0a05 */
[----:B------:R-:W-:-:S04]  /*0690*/  IMAD R9, R9, R6, RZ ;  /* 0x0000000609097224 */ /* 0x000fc800078e02ff */
[----:B------:R-:W-:-:S04]  /*06a0*/  IMAD.HI.U32 R9, R5, R9, R4 ;  /* 0x0000000905097227 */ /* 0x000fc800078e0004 */
[----:B------:R-:W-:-:S04]  /*06b0*/  IMAD.MOV.U32 R5, RZ, RZ, R8 ;  /* 0x000000ffff057224 */ /* 0x000fc800078e0008 */
[----:B------:R-:W-:-:S05]  /*06c0*/  IMAD.HI.U32 R9, R9, R5, RZ ;  /* 0x0000000509097227 */ /* 0x000fca00078e00ff */
[----:B------:R-:W-:-:S05]  /*06d0*/  IADD3 R9, PT, PT, -R9, RZ, RZ ;  /* 0x000000ff09097210 */ /* 0x000fca0007ffe1ff */
[----:B------:R-:W-:-:S05]  /*06e0*/  IMAD R5, R6, R9, R5 ;  /* 0x0000000906057224 */ /* 0x000fca00078e0205 */
[----:B------:R-:W-:-:S13]  /*06f0*/  ISETP.GT.U32.AND P0, PT, R6, R5, PT ;  /* 0x000000050600720c */ /* 0x000fda0003f04070 */
[----:B------:R-:W-:-:S05]  /*0700*/  @!P0 IMAD.IADD R5, R5, 0x1, -R6 ;  /* 0x0000000105058824 */ /* 0x000fca00078e0a06 */
[----:B------:R-:W-:-:S13]  /*0710*/  ISETP.GT.U32.AND P0, PT, R6, R5, PT ;  /* 0x000000050600720c */ /* 0x000fda0003f04070 */
[----:B------:R-:W-:-:S05]  /*0720*/  @!P0 IMAD.IADD R5, R5, 0x1, -R6 ;  /* 0x0000000105058824 */ /* 0x000fca00078e0a06 */
[----:B------:R-:W-:-:S05]  /*0730*/  MOV R0, R5 ;  /* 0x0000000500007202 */ /* 0x000fca0000000f00 */
[----:B------:R-:W-:Y:S01]  /*0740*/  @!P1 IMAD.MOV R0, RZ, RZ, -R0 ;  /* 0x000000ffff009224 */ /* 0x000fe200078e0a00 */
[----:B------:R-:W-:-:S04]  /*0750*/  @!P2 LOP3.LUT R0, RZ, R10, RZ, 0x33, !PT ;  /* 0x0000000aff00a212 */ /* 0x000fc800078e33ff */
[----:B------:R-:W-:-:S13]  /*0760*/  ISETP.NE.AND P0, PT, R0, RZ, PT ;  /* 0x000000ff0000720c */ /* 0x000fda0003f05270 */
[----:B------:R-:W-:Y:S05]  /*0770*/  @!P0 EXIT ;  /* 0x000000000000894d */ /* 0x000fea0003800000 */
[----:B------:R-:W0:Y:S08]  /*0780*/  LDC R7, c[0x0][0x390] ;  /* 0x0000e400ff077b82 */ /* 0x000e300000000800 */
[----:B------:R-:W0:Y:S02]  /*0790*/  LDC.64 R4, c[0x0][0x388] ;  /* 0x0000e200ff047b82 */ /* 0x000e240000000a00 */
[----:B0-----:R-:W-:-:S05]  /*07a0*/  IMAD.WIDE R4, R7, 0x8, R4 ;  /* 0x0000000807047825 */ /* 0x001fca00078e0204 */
[----:B------:R-:W-:Y:S01]  /*07b0*/  STG.E.64 desc[UR6][R4.64+-0x8], R2 ;  /* 0xfffff80204007986 */ /* 0x000fe2000c101b06 */
[----:B------:R-:W-:Y:S05]  /*07c0*/  EXIT ;  /* 0x000000000000794d */ /* 0x000fea0003800000 */
.L_x_10:
[----:B------:R-:W-:-:S00]  /*07d0*/  BRA `(.L_x_10) ;  /* 0xfffffffc00fc7947 */ /* 0x000fc0000383ffff */
[----:B------:R-:W-:-:S00]  /*07e0*/  NOP ;  /* 0x0000000000007918 */ /* 0x000fc00000000000 */
        /* <DEDUP_REMOVED lines=9> */
.L_x_31:


//--------------------- .text._Z10mergeBig_kPiiS_iS_iP4int2iii --------------------------
	.section	.text._Z10mergeBig_kPiiS_iS_iP4int2iii,"ax",@progbits
	.align	128
        .global         _Z10mergeBig_kPiiS_iS_iP4int2iii
        .type           _Z10mergeBig_kPiiS_iS_iP4int2iii,@function
        .size           _Z10mergeBig_kPiiS_iS_iP4int2iii,(.L_x_32 - _Z10mergeBig_kPiiS_iS_iP4int2iii)
        .other          _Z10mergeBig_kPiiS_iS_iP4int2iii,@"STO_CUDA_ENTRY STV_DEFAULT"
_Z10mergeBig_kPiiS_iS_iP4int2iii:
.text._Z10mergeBig_kPiiS_iS_iP4int2iii:
[----:B------:R-:W-:Y:S08]  /*0000*/  LDC R1, c[0x0][0x37c] ;  /* 0x0000df00ff017b82 */ /* 0x000ff00000000800 */
[----:B------:R-:W0:Y:S08]  /*0010*/  S2UR UR4, SR_CTAID.X ;  /* 0x00000000000479c3 */ /* 0x000e300000002500 */
[----:B------:R-:W0:Y:S02]  /*0020*/  LDC R0, c[0x0][0x3bc] ;  /* 0x0000ef00ff007b82 */ /* 0x000e240000000800 */
[----:B0-----:R-:W-:-:S13]  /*0030*/  ISETP.LT.AND P0, PT, R0, UR4, PT ;  /* 0x0000000400007c0c */ /* 0x001fda000bf01270 */
[----:B------:R-:W-:Y:S05]  /*0040*/  @P0 EXIT ;  /* 0x000000000000094d */ /* 0x000fea0003800000 */
[----:B------:R-:W-:Y:S06]  /*0050*/  BAR.SYNC.DEFER_BLOCKING 0x0 ;  /* 0x0000000000007b1d */ /* 0x000fec0000010000 */
[----:B------:R-:W-:Y:S05]  /*0060*/  EXIT ;  /* 0x000000000000794d */ /* 0x000fea0003800000 */
.L_x_11:
        /* <DEDUP_REMOVED lines=9> */
.L_x_32:


//--------------------- .text._Z12mergeSmall_kPiii --------------------------
	.section	.text._Z12mergeSmall_kPiii,"ax",@progbits
	.align	128
        .global         _Z12mergeSmall_kPiii
        .type           _Z12mergeSmall_kPiii,@function
        .size           _Z12mergeSmall_kPiii,(.L_x_33 - _Z12mergeSmall_kPiii)
        .other          _Z12mergeSmall_kPiii,@"STO_CUDA_ENTRY STV_DEFAULT"
_Z12mergeSmall_kPiii:
.text._Z12mergeSmall_kPiii:
[----:B------:R-:W0:Y:S01]  /*0000*/  LDC R1, c[0x0][0x37c] ;  /* 0x0000df00ff017b82 */ /* 0x000e220000000800 */
[----:B------:R-:W1:Y:S07]  /*0010*/  S2R R17, SR_TID.X ;  /* 0x0000000000117919 */ /* 0x000e6e0000002100 */
[----:B------:R-:W2:Y:S01]  /*0020*/  S2UR UR4, SR_CTAID.X ;  /* 0x00000000000479c3 */ /* 0x000ea20000002500 */
[----:B------:R-:W2:Y:S07]  /*0030*/  LDCU UR5, c[0x0][0x360] ;  /* 0x00006c00ff0577ac */ /* 0x000eae0008000800 */
[----:B------:R-:W3:Y:S01]  /*0040*/  LDC R9, c[0x0][0x388] ;  /* 0x0000e200ff097b82 */ /* 0x000ee20000000800 */
[----:B--2---:R-:W-:-:S06]  /*0050*/  UIMAD UR4, UR4, UR5, URZ ;  /* 0x00000005040472a4 */ /* 0x004fcc000f8e02ff */
[----:B-1----:R-:W-:-:S05]  /*0060*/  VIADD R16, R17, UR4 ;  /* 0x0000000411107c36 */ /* 0x002fca0008000000 */
[----:B---3--:R-:W-:-:S13]  /*0070*/  ISETP.GE.AND P0, PT, R16, R9, PT ;  /* 0x000000091000720c */ /* 0x008fda0003f06270 */
[----:B0-----:R-:W-:Y:S05]  /*0080*/  @P0 EXIT ;  /* 0x000000000000094d */ /* 0x001fea0003800000 */
[----:B------:R-:W0:Y:S02]  /*0090*/  LDC R4, c[0x0][0x38c] ;  /* 0x0000e300ff047b82 */ /* 0x000e240000000800 */
[----:B0-----:R-:W-:-:S05]  /*00a0*/  VIADD R18, R4, UR4 ;  /* 0x0000000404127c36 */ /* 0x001fca0008000000 */
[----:B------:R-:W-:-:S13]  /*00b0*/  ISETP.GE.AND P0, PT, R18, R9, PT ;  /* 0x000000091200720c */ /* 0x000fda0003f06270 */
[----:B------:R-:W-:Y:S05]  /*00c0*/  @P0 EXIT ;  /* 0x000000000000094d */ /* 0x000fea0003800000 */
[C---:B------:R-:W-:Y:S01]  /*00d0*/  LEA R0, R4.reuse, UR4, 0x1 ;  /* 0x0000000404007c11 */ /* 0x040fe2000f8e08ff */
[----:B------:R-:W-:Y:S01]  /*00e0*/  IMAD.WIDE R4, R4, 0x4, RZ ;  /* 0x0000000404047825 */ /* 0x000fe200078e02ff */
[----:B------:R-:W-:-:S03]  /*00f0*/  MOV R2, 0x0 ;  /* 0x0000000000027802 */ /* 0x000fc60000000f00 */
[----:B------:R-:W-:Y:S01]  /*0100*/  VIADD R3, R0, 0xffffffff ;  /* 0xffffffff00037836 */ /* 0x000fe20000000000 */
[----:B------:R0:W1:Y:S04]  /*0110*/  LDC.64 R6, c[0x4][R2] ;  /* 0x0100000002067b82 */ /* 0x0000680000000a00 */
[----:B------:R-:W-:-:S13]  /*0120*/  ISETP.GE.AND P0, PT, R3, R9, PT ;  /* 0x000000090300720c */ /* 0x000fda0003f06270 */
[----:B------:R-:W-:-:S05]  /*0130*/  @P0 VIADD R3, R9, 0xffffffff ;  /* 0xffffffff09030836 */ /* 0x000fca0000000000 */
[----:B0-----:R-:W-:-:S07]  /*0140*/  IADD3 R18, PT, PT, R3, 0x1, -R18 ;  /* 0x0000000103127810 */ /* 0x001fce0007ffe812 */
[----:B------:R-:W-:-:S07]  /*0150*/  LEPC R20, `(.L_x_12) ;  /* 0x000000001014794e */ /* 0x000fce0000000000 */
[----:B-1----:R-:W-:Y:S05]  /*0160*/  CALL.ABS.NOINC R6 ;  /* 0x0000000006007343 */ /* 0x002fea0003c00000 */
.L_x_12:
[----:B------:R-:W0:Y:S01]  /*0170*/  S2UR UR5, SR_CgaCtaId ;  /* 0x00000000000579c3 */ /* 0x000e220000008800 */
[----:B------:R-:W-:-:S07]  /*0180*/  UMOV UR4, 0x400 ;  /* 0x0000040000047882 */ /* 0x000fce0000000000 */
[----:B------:R-:W1:Y:S01]  /*0190*/  LDC.64 R2, c[0x4][R2] ;  /* 0x0100000002027b82 */ /* 0x000e620000000a00 */
[----:B0-----:R-:W-:-:S09]  /*01a0*/  ULEA UR4, UR5, UR4, 0x18 ;  /* 0x0000000405047291 */ /* 0x001fd2000f8ec0ff */
[----:B------:R0:W-:Y:S02]  /*01b0*/  STS.64 [UR4], R4 ;  /* 0x00000004ff007988 */ /* 0x0001e40008000a04 */
[----:B0-----:R-:W-:-:S07]  /*01c0*/  IMAD.WIDE R4, R18, 0x4, RZ ;  /* 0x0000000412047825 */ /* 0x001fce00078e02ff */
[----:B------:R-:W-:-:S07]  /*01d0*/  LEPC R20, `(.L_x_13) ;  /* 0x000000001014794e */ /* 0x000fce0000000000 */
[----:B-1----:R-:W-:Y:S05]  /*01e0*/  CALL.ABS.NOINC R2 ;  /* 0x0000000002007343 */ /* 0x002fea0003c00000 */
.L_x_13:
[----:B------:R-:W0:Y:S01]  /*01f0*/  S2R R3, SR_CgaCtaId ;  /* 0x0000000000037919 */ /* 0x000e220000008800 */
[----:B------:R-:W-:Y:S01]  /*0200*/  MOV R0, 0x400 ;  /* 0x0000040000007802 */ /* 0x000fe20000000f00 */
[----:B------:R-:W-:Y:S05]  /*0210*/  WARPSYNC.ALL ;  /* 0x0000000000007948 */ /* 0x000fea0003800000 */
[----:B0-----:R-:W-:-:S05]  /*0220*/  LEA R11, R3, R0, 0x18 ;  /* 0x00000000030b7211 */ /* 0x001fca00078ec0ff */
[----:B------:R0:W-:Y:S01]  /*0230*/  STS.64 [R11+0x8], R4 ;  /* 0x000008040b007388 */ /* 0x0001e20000000a00 */
[----:B------:R-:W1:Y:S01]  /*0240*/  LDCU UR6, c[0x0][0x38c] ;  /* 0x00007180ff0677ac */ /* 0x000e620008000800 */
[----:B------:R-:W2:Y:S01]  /*0250*/  LDC.64 R2, c[0x0][0x380] ;  /* 0x0000e000ff027b82 */ /* 0x000ea20000000a00 */
[----:B------:R-:W-:Y:S01]  /*0260*/  BSSY.RECONVERGENT B0, `(.L_x_14) ;  /* 0x0000013000007945 */ /* 0x000fe20003800200 */
[----:B------:R-:W3:Y:S06]  /*0270*/  LDCU.64 UR4, c[0x0][0x358] ;  /* 0x00006b00ff0477ac */ /* 0x000eec0008000a00 */
[----:B------:R-:W-:Y:S01]  /*0280*/  BAR.SYNC.DEFER_BLOCKING 0x0 ;  /* 0x0000000000007b1d */ /* 0x000fe20000010000 */
[----:B-1----:R-:W-:Y:S01]  /*0290*/  ISETP.GE.AND P0, PT, R17, UR6, PT ;  /* 0x0000000611007c0c */ /* 0x002fe2000bf06270 */
[----:B--2---:R-:W-:-:S12]  /*02a0*/  IMAD.WIDE R2, R16, 0x4, R2 ;  /* 0x0000000410027825 */ /* 0x004fd800078e0202 */
[----:B0--3--:R-:W-:Y:S05]  /*02b0*/  @P0 BRA `(.L_x_15) ;  /* 0x0000000000140947 */ /* 0x009fea0003800000 */
[----:B------:R-:W2:Y:S04]  /*02c0*/  LDG.E R7, desc[UR4][R2.64] ;  /* 0x0000000402077981 */ /* 0x000ea8000c1e1900 */
[----:B------:R-:W0:Y:S02]  /*02d0*/  LDS.64 R4, [R11] ;  /* 0x000000000b047984 */ /* 0x000e240000000a00 */
[----:B0-----:R-:W-:-:S05]  /*02e0*/  IMAD.WIDE.U32 R4, R17, 0x4, R4 ;  /* 0x0000000411047825 */ /* 0x001fca00078e0004 */
[----:B--2---:R1:W-:Y:S01]  /*02f0*/  ST.E desc[UR4][R4.64], R7 ;  /* 0x0000000704007985 */ /* 0x0043e2000c101904 */
[----:B------:R-:W-:Y:S05]  /*0300*/  BRA `(.L_x_16) ;  /* 0x0000000000207947 */ /* 0x000fea0003800000 */
.L_x_15:
[----:B------:R-:W-:-:S05]  /*0310*/  VIADD R0, R18, UR6 ;  /* 0x0000000612007c36 */ /* 0x000fca0008000000 */
[----:B------:R-:W-:-:S13]  /*0320*/  ISETP.GE.AND P0, PT, R17, R0, PT ;  /* 0x000000001100720c */ /* 0x000fda0003f06270 */
[----:B------:R-:W-:Y:S05]  /*0330*/  @P0 BRA `(.L_x_16) ;  /* 0x0000000000140947 */ /* 0x000fea0003800000 */
[----:B------:R-:W2:Y:S01]  /*0340*/  LDG.E R7, desc[UR4][R2.64] ;  /* 0x0000000402077981 */ /* 0x000ea2000c1e1900 */
[----:B------:R-:W-:-:S03]  /*0350*/  VIADD R9, R17, -UR6 ;  /* 0x8000000611097c36 */ /* 0x000fc60008000000 */
[----:B------:R-:W0:Y:S02]  /*0360*/  LDS.64 R4, [R11+0x8] ;  /* 0x000008000b047984 */ /* 0x000e240000000a00 */
[----:B0-----:R-:W-:-:S05]  /*0370*/  IMAD.WIDE R4, R9, 0x4, R4 ;  /* 0x0000000409047825 */ /* 0x001fca00078e0204 */
[----:B--2---:R0:W-:Y:S02]  /*0380*/  ST.E desc[UR4][R4.64], R7 ;  /* 0x0000000704007985 */ /* 0x0041e4000c101904 */
.L_x_16:
[----:B------:R-:W-:Y:S05]  /*0390*/  BSYNC.RECONVERGENT B0 ;  /* 0x0000000000007941 */ /* 0x000fea0003800200 */
.L_x_14:
[----:B------:R-:W-:Y:S01]  /*03a0*/  BAR.SYNC.DEFER_BLOCKING 0x0 ;  /* 0x0000000000007b1d */ /* 0x000fe20000010000 */
[C---:B------:R-:W-:Y:S01]  /*03b0*/  VIADD R14, R17.reuse, -UR6 ;  /* 0x80000006110e7c36 */ /* 0x040fe20008000000 */
[C---:B------:R-:W-:Y:S02]  /*03c0*/  ISETP.GT.AND P0, PT, R17.reuse, UR6, PT ;  /* 0x0000000611007c0c */ /* 0x040fe4000bf04270 */
[----:B------:R-:W-:-:S04]  /*03d0*/  VIMNMX R17, PT, PT, R17, UR6, PT ;  /* 0x0000000611117c48 */ /* 0x000fc8000bfe0100 */
[----:B------:R-:W2:Y:S01]  /*03e0*/  LDC R0, c[0x0][0x38c] ;  /* 0x0000e300ff007b82 */ /* 0x000ea20000000800 */
[----:B------:R-:W-:Y:S01]  /*03f0*/  SEL R14, R14, RZ, P0 ;  /* 0x000000ff0e0e7207 */ /* 0x000fe20000000000 */
[----:B------:R-:W-:Y:S04]  /*0400*/  BSSY.RECONVERGENT B1, `(.L_x_17) ;  /* 0x0000027000017945 */ /* 0x000fe80003800200 */
[----:B------:R-:W-:Y:S01]  /*0410*/  IMAD.MOV.U32 R15, RZ, RZ, R14 ;  /* 0x000000ffff0f7224 */ /* 0x000fe200078e000e */
[----:B01----:R0:W1:Y:S06]  /*0420*/  LDS.128 R4, [R11] ;  /* 0x000000000b047984 */ /* 0x00306c0000000c00 */
.L_x_24:
[----:B------:R-:W-:Y:S01]  /*0430*/  BSSY.RECONVERGENT B2, `(.L_x_18) ;  /* 0x0000019000027945 */ /* 0x000fe20003800200 */
.L_x_22:
[----:B------:R-:W-:Y:S01]  /*0440*/  IMAD.IADD R8, R17, 0x1, -R14 ;  /* 0x0000000111087824 */ /* 0x000fe200078e0a0e */
[----:B------:R-:W-:Y:S04]  /*0450*/  BSSY.RELIABLE B0, `(.L_x_19) ;  /* 0x0000014000007945 */ /* 0x000fe80003800100 */
[----:B------:R-:W-:-:S04]  /*0460*/  IABS R8, R8 ;  /* 0x0000000800087213 */ /* 0x000fc80000000000 */
[----:B------:R-:W-:-:S04]  /*0470*/  LEA.HI R8, R8, R8, RZ, 0x1 ;  /* 0x0000000808087211 */ /* 0x000fc800078f08ff */
[----:B------:R-:W-:-:S05]  /*0480*/  SHF.R.S32.HI R8, RZ, 0x1, R8 ;  /* 0x00000001ff087819 */ /* 0x000fca0000011408 */
[--C-:B------:R-:W-:Y:S02]  /*0490*/  IMAD.IADD R19, R15, 0x1, R8.reuse ;  /* 0x000000010f137824 */ /* 0x100fe400078e0208 */
[----:B------:R-:W-:-:S03]  /*04a0*/  IMAD.IADD R21, R17, 0x1, -R8 ;  /* 0x0000000111157824 */ /* 0x000fc600078e0a08 */
[----:B------:R-:W-:-:S04]  /*04b0*/  ISETP.GT.AND P0, PT, R19, R18, PT ;  /* 0x000000121300720c */ /* 0x000fc80003f04270 */
[----:B------:R-:W-:-:S13]  /*04c0*/  ISETP.LT.OR P0, PT, R21, RZ, P0 ;  /* 0x000000ff1500720c */ /* 0x000fda0000701670 */
[----:B------:R-:W-:Y:S05]  /*04d0*/  @P0 BRA `(.L_x_20) ;  /* 0x00000000002c0947 */ /* 0x000fea0003800000 */
[----:B------:R-:W-:Y:S01]  /*04e0*/  ISETP.NE.AND P0, PT, R19, RZ, PT ;  /* 0x000000ff1300720c */ /* 0x000fe20003f05270 */
[----:B01----:R-:W-:-:S03]  /*04f0*/  IMAD.WIDE.U32 R10, R21, 0x4, R4 ;  /* 0x00000004150a7825 */ /* 0x003fc600078e0004 */
[----:B--2---:R-:W-:Y:S01]  /*0500*/  ISETP.EQ.OR P0, PT, R21, R0, !P0 ;  /* 0x000000001500720c */ /* 0x004fe20004702670 */
[----:B------:R-:W-:-:S12]  /*0510*/  IMAD.WIDE R8, R19, 0x4, R6 ;  /* 0x0000000413087825 */ /* 0x000fd800078e0206 */
[----:B------:R-:W-:Y:S05]  /*0520*/  @P0 BREAK.RELIABLE B0 ;  /* 0x0000000000000942 */ /* 0x000fea0003800100 */
[----:B------:R-:W-:Y:S05]  /*0530*/  @P0 BRA `(.L_x_21) ;  /* 0x0000000000200947 */ /* 0x000fea0003800000 */
[----:B------:R-:W2:Y:S04]  /*0540*/  LD.E R12, desc[UR4][R10.64] ;  /* 0x000000040a0c7980 */ /* 0x000ea8000c101900 */
[----:B------:R-:W2:Y:S02]  /*0550*/  LD.E R13, desc[UR4][R8.64+-0x4] ;  /* 0xfffffc04080d7980 */ /* 0x000ea4000c101900 */
[----:B--2---:R-:W-:-:S13]  /*0560*/  ISETP.GT.AND P0, PT, R12, R13, PT ;  /* 0x0000000d0c00720c */ /* 0x004fda0003f04270 */
[----:B------:R-:W-:Y:S05]  /*0570*/  @P0 BREAK.RELIABLE B0 ;  /* 0x0000000000000942 */ /* 0x000fea0003800100 */
[----:B------:R-:W-:Y:S05]  /*0580*/  @P0 BRA `(.L_x_21) ;  /* 0x00000000000c0947 */ /* 0x000fea0003800000 */
.L_x_20:
[----:B------:R-:W-:Y:S05]  /*0590*/  BSYNC.RELIABLE B0 ;  /* 0x0000000000007941 */ /* 0x000fea0003800100 */
.L_x_19:
[----:B------:R-:W-:Y:S01]  /*05a0*/  VIADD R14, R21, 0x1 ;  /* 0x00000001150e7836 */ /* 0x000fe20000000000 */
[----:B------:R-:W-:Y:S06]  /*05b0*/  BRA `(.L_x_22) ;  /* 0xfffffffc00a07947 */ /* 0x000fec000383ffff */
.L_x_21:
[----:B------:R-:W-:Y:S05]  /*05c0*/  BSYNC.RECONVERGENT B2 ;  /* 0x0000000000027941 */ /* 0x000fea0003800200 */
.L_x_18:
[----:B------:R-:W-:-:S04]  /*05d0*/  ISETP.NE.AND P0, PT, R21, RZ, PT ;  /* 0x000000ff1500720c */ /* 0x000fc80003f05270 */
[----:B------:R-:W-:-:S13]  /*05e0*/  ISETP.EQ.OR P0, PT, R19, R18, !P0 ;  /* 0x000000121300720c */ /* 0x000fda0004702670 */
[----:B------:R-:W-:Y:S05]  /*05f0*/  @P0 BRA `(.L_x_23) ;  /* 0x00000000001c0947 */ /* 0x000fea0003800000 */
[----:B------:R-:W-:Y:S01]  /*0600*/  VIADD R17, R21, 0xffffffff ;  /* 0xffffffff15117836 */ /* 0x000fe20000000000 */
[----:B------:R-:W2:Y:S03]  /*0610*/  LD.E R15, desc[UR4][R8.64] ;  /* 0x00000004080f7980 */ /* 0x000ea6000c101900 */
[----:B------:R-:W-:-:S06]  /*0620*/  IMAD.WIDE.U32 R12, R17, 0x4, R4 ;  /* 0x00000004110c7825 */ /* 0x000fcc00078e0004 */
[----:B------:R-:W2:Y:S02]  /*0630*/  LD.E R12, desc[UR4][R12.64] ;  /* 0x000000040c0c7980 */ /* 0x000ea4000c101900 */
[----:B--2---:R-:W-:-:S13]  /*0640*/  ISETP.GT.AND P0, PT, R12, R15, PT ;  /* 0x0000000f0c00720c */ /* 0x004fda0003f04270 */
[----:B------:R-:W-:Y:S01]  /*0650*/  @P0 VIADD R15, R19, 0x1 ;  /* 0x00000001130f0836 */ /* 0x000fe20000000000 */
[----:B------:R-:W-:Y:S06]  /*0660*/  @P0 BRA `(.L_x_24) ;  /* 0xfffffffc00700947 */ /* 0x000fec000383ffff */
.L_x_23:
[----:B------:R-:W-:Y:S05]  /*0670*/  BSYNC.RECONVERGENT B1 ;  /* 0x0000000000017941 */ /* 0x000fea0003800200 */
.L_x_17:
[----:B------:R-:W-:Y:S05]  /*0680*/  WARPSYNC.ALL ;  /* 0x0000000000007948 */ /* 0x000fea0003800000 */
[----:B------:R-:W-:Y:S01]  /*0690*/  ISETP.GE.AND P0, PT, R21, R0, PT ;  /* 0x000000001500720c */ /* 0x000fe20003f06270 */
[----:B------:R-:W-:-:S12]  /*06a0*/  BSSY.RECONVERGENT B1, `(.L_x_25) ;  /* 0x000000d000017945 */ /* 0x000fd80003800200 */
[----:B------:R-:W-:Y:S05]  /*06b0*/  @!P0 BRA `(.L_x_26) ;  /* 0x0000000000088947 */ /* 0x000fea0003800000 */
[----:B------:R0:W5:Y:S01]  /*06c0*/  LD.E R8, desc[UR4][R8.64] ;  /* 0x0000000408087980 */ /* 0x000162000c101900 */
[----:B------:R-:W-:Y:S05]  /*06d0*/  BRA `(.L_x_27) ;  /* 0x0000000000207947 */ /* 0x000fea0003800000 */
.L_x_26:
[----:B------:R-:W-:-:S13]  /*06e0*/  ISETP.NE.AND P0, PT, R19, R18, PT ;  /* 0x000000121300720c */ /* 0x000fda0003f05270 */
[----:B------:R-:W-:Y:S05]  /*06f0*/  @P0 BRA `(.L_x_28) ;  /* 0x0000000000080947 */ /* 0x000fea0003800000 */
[----:B------:R0:W5:Y:S01]  /*0700*/  LD.E R11, desc[UR4][R10.64] ;  /* 0x000000040a0b7980 */ /* 0x000162000c101900 */
[----:B------:R-:W-:Y:S05]  /*0710*/  BRA `(.L_x_29) ;  /* 0x0000000000147947 */ /* 0x000fea0003800000 */
.L_x_28:
[----:B------:R-:W2:Y:S04]  /*0720*/  LD.E R11, desc[UR4][R10.64] ;  /* 0x000000040a0b7980 */ /* 0x000ea8000c101900 */
[----:B------:R-:W2:Y:S02]  /*0730*/  LD.E R8, desc[UR4][R8.64] ;  /* 0x0000000408087980 */ /* 0x000ea4000c101900 */
[----:B--2---:R-:W-:-:S13]  /*0740*/  ISETP.GT.AND P0, PT, R11, R8, PT ;  /* 0x000000080b00720c */ /* 0x004fda0003f04270 */
[----:B------:R-:W-:Y:S05]  /*0750*/  @!P0 BRA `(.L_x_29) ;  /* 0x0000000000048947 */ /* 0x000fea0003800000 */
.L_x_27:
[----:B-----5:R-:W-:-:S07]  /*0760*/  IMAD.MOV.U32 R11, RZ, RZ, R8 ;  /* 0x000000ffff0b7224 */ /* 0x020fce00078e0008 */
.L_x_29:
[----:B------:R-:W-:Y:S05]  /*0770*/  BSYNC.RECONVERGENT B1 ;  /* 0x0000000000017941 */ /* 0x000fea0003800200 */
.L_x_25:
[----:B-----5:R-:W-:Y:S01]  /*0780*/  STG.E desc[UR4][R2.64], R11 ;  /* 0x0000000b02007986 */ /* 0x020fe2000c101904 */
[----:B------:R-:W-:Y:S06]  /*0790*/  BAR.SYNC.DEFER_BLOCKING 0x0 ;  /* 0x0000000000007b1d */ /* 0x000fec0000010000 */
[----:B------:R-:W-:Y:S05]  /*07a0*/  EXIT ;  /* 0x000000000000794d */ /* 0x000fea0003800000 */
.L_x_30:
        /* <DEDUP_REMOVED lines=13> */
.L_x_33:


//--------------------- .nv.shared.reserved.0     --------------------------
	.section	.nv.shared.reserved.0,"aw",@nobits
	.weak		__nv_reservedSMEM_offset_0_alias
	.size		__nv_reservedSMEM_offset_0_alias, 0, 64
	.other		__nv_reservedSMEM_offset_0_alias,@"STO_CUDA_RESERVED_SHARED STV_DEFAULT"
__nv_reservedSMEM_offset_0_alias:
	.zero		0
	.zero		64


//--------------------- .nv.shared._Z12mergeSmall_kPiii --------------------------
	.section	.nv.shared._Z12mergeSmall_kPiii,"aw",@nobits
	.sectionflags	@""
	.align	8
.nv.shared._Z12mergeSmall_kPiii:
	.zero		1040


//--------------------- .nv.constant0._Z9pathBig_kiP4int2iPiiS1_i --------------------------
	.section	.nv.constant0._Z9pathBig_kiP4int2iPiiS1_i,"a",@progbits
	.sectionflags	@""
	.align	4
.nv.constant0._Z9pathBig_kiP4int2iPiiS1_i:
	.zero		948


//--------------------- .nv.constant0._Z10mergeBig_kPiiS_iS_iP4int2iii --------------------------
	.section	.nv.constant0._Z10mergeBig_kPiiS_iS_iP4int2iii,"a",@progbits
	.sectionflags	@""
	.align	4
.nv.constant0._Z10mergeBig_kPiiS_iS_iP4int2iii:
	.zero		964


//--------------------- .nv.constant0._Z12mergeSmall_kPiii --------------------------
	.section	.nv.constant0._Z12mergeSmall_kPiii,"a",@progbits
	.sectionflags	@""
	.align	4
.nv.constant0._Z12mergeSmall_kPiii:
	.zero		912


//--------------------- SYMBOLS --------------------------

	.type		.nv.reservedSmem.offset0,@object
	.size		.nv.reservedSmem.offset0,0x4
	.type		.nv.reservedSmem.cap,@object
	.size		.nv.reservedSmem.cap,0x4
	.type		malloc,@function
